	.headerflags	@"EF_CUDA_TEXMODE_UNIFIED EF_CUDA_64BIT_ADDRESS EF_CUDA_ACCELERATORS EF_CUDA_SM90 EF_CUDA_VIRTUAL_SM(EF_CUDA_SM90)"
	.elftype	@"ET_EXEC"


//--------------------- .nv.info                  --------------------------
	.section	.nv.info,"",@"SHT_CUDA_INFO"
	.align	4


	//----- nvinfo : EIATTR_REGCOUNT
	.align		4
        /*0000*/ 	.byte	0x04, 0x2f
        /*0002*/ 	.short	(.L_1 - .L_0)
	.align		4
.L_0:
        /*0004*/ 	.word	index@(triton_poi_fused_constant_pad_nd_20)
        /*0008*/ 	.word	0x00000015


	//----- nvinfo : EIATTR_MIN_STACK_SIZE
	.align		4
.L_1:
        /*000c*/ 	.byte	0x04, 0x12
        /*000e*/ 	.short	(.L_3 - .L_2)
	.align		4
.L_2:
        /*0010*/ 	.word	index@(triton_poi_fused_constant_pad_nd_20)
        /*0014*/ 	.word	0x00000000


	//----- nvinfo : EIATTR_FRAME_SIZE
	.align		4
.L_3:
        /*0018*/ 	.byte	0x04, 0x11
        /*001a*/ 	.short	(.L_5 - .L_4)
	.align		4
.L_4:
        /*001c*/ 	.word	index@(triton_poi_fused_constant_pad_nd_20)
        /*0020*/ 	.word	0x00000000


	//----- nvinfo : EIATTR_MIN_STACK_SIZE
	.align		4
.L_5:
        /*0024*/ 	.byte	0x04, 0x12
        /*0026*/ 	.short	(.L_7 - .L_6)
	.align		4
.L_6:
        /*0028*/ 	.word	index@(triton_poi_fused_constant_pad_nd_20)
        /*002c*/ 	.word	0x00000000
.L_7:


//--------------------- .nv.info.triton_poi_fused_constant_pad_nd_20 --------------------------
	.section	.nv.info.triton_poi_fused_constant_pad_nd_20,"",@"SHT_CUDA_INFO"
	.sectionflags	@""
	.align	4


	//----- nvinfo : EIATTR_CUDA_API_VERSION
	.align		4
        /*0000*/ 	.byte	0x04, 0x37
        /*0002*/ 	.short	(.L_9 - .L_8)
.L_8:
        /*0004*/ 	.word	0x0000007c


	//----- nvinfo : EIATTR_KPARAM_INFO
	.align		4
.L_9:
        /*0008*/ 	.byte	0x04, 0x17
        /*000a*/ 	.short	(.L_11 - .L_10)
.L_10:
        /*000c*/ 	.word	0x00000000
        /*0010*/ 	.short	0x0002
        /*0012*/ 	.short	0x0010
        /*0014*/ 	.byte	0x00, 0xf0, 0x11, 0x00


	//----- nvinfo : EIATTR_KPARAM_INFO
	.align		4
.L_11:
        /*0018*/ 	.byte	0x04, 0x17
        /*001a*/ 	.short	(.L_13 - .L_12)
.L_12:
        /*001c*/ 	.word	0x00000000
        /*0020*/ 	.short	0x0001
        /*0022*/ 	.short	0x0008
        /*0024*/ 	.byte	0x00, 0xf4, 0x21, 0x00


	//----- nvinfo : EIATTR_KPARAM_INFO
	.align		4
.L_13:
        /*0028*/ 	.byte	0x04, 0x17
        /*002a*/ 	.short	(.L_15 - .L_14)
.L_14:
        /*002c*/ 	.word	0x00000000
        /*0030*/ 	.short	0x0000
        /*0032*/ 	.short	0x0000
        /*0034*/ 	.byte	0x00, 0xf4, 0x21, 0x00


	//----- nvinfo : EIATTR_SPARSE_MMA_MASK
	.align		4
.L_15:
        /*0038*/ 	.byte	0x03, 0x50
        /*003a*/ 	.short	0x0000


	//----- nvinfo : EIATTR_MAXREG_COUNT
	.align		4
        /*003c*/ 	.byte	0x03, 0x1b
        /*003e*/ 	.short	0x00ff


	//----- nvinfo : EIATTR_EXIT_INSTR_OFFSETS
	.align		4
        /*0040*/ 	.byte	0x04, 0x1c
        /*0042*/ 	.short	(.L_17 - .L_16)


	//   ....[0]....
.L_16:
        /*0044*/ 	.word	0x00000610


	//----- nvinfo : EIATTR_REQNTID
	.align		4
.L_17:
        /*0048*/ 	.byte	0x04, 0x10
        /*004a*/ 	.short	(.L_19 - .L_18)
.L_18:
        /*004c*/ 	.word	0x00000080
        /*0050*/ 	.word	0x00000001
        /*0054*/ 	.word	0x00000001


	//----- nvinfo : EIATTR_CBANK_PARAM_SIZE
	.align		4
.L_19:
        /*0058*/ 	.byte	0x03, 0x19
        /*005a*/ 	.short	0x0014


	//----- nvinfo : EIATTR_PARAM_CBANK
	.align		4
        /*005c*/ 	.byte	0x04, 0x0a
        /*005e*/ 	.short	(.L_21 - .L_20)
	.align		4
.L_20:
        /*0060*/ 	.word	index@(.nv.constant0.triton_poi_fused_constant_pad_nd_20)
        /*0064*/ 	.short	0x0210
        /*0066*/ 	.short	0x0014


	//----- nvinfo : EIATTR_SW_WAR
	.align		4
.L_21:
        /*0068*/ 	.byte	0x04, 0x36
        /*006a*/ 	.short	(.L_23 - .L_22)
.L_22:
        /*006c*/ 	.word	0x00000008
.L_23:


//--------------------- .nv.callgraph             --------------------------
	.section	.nv.callgraph,"",@"SHT_CUDA_CALLGRAPH"
	.align	4
	.sectionentsize	8
	.align		4
        /*0000*/ 	.word	0x00000000
	.align		4
        /*0004*/ 	.word	0xffffffff
	.align		4
        /*0008*/ 	.word	0x00000000
	.align		4
        /*000c*/ 	.word	0xfffffffe
	.align		4
        /*0010*/ 	.word	0x00000000
	.align		4
        /*0014*/ 	.word	0xfffffffd
	.align		4
        /*0018*/ 	.word	0x00000000
	.align		4
        /*001c*/ 	.word	0xfffffffc


//--------------------- .text.triton_poi_fused_constant_pad_nd_20 --------------------------
	.section	.text.triton_poi_fused_constant_pad_nd_20,"ax",@progbits
	.align	128
        .global         triton_poi_fused_constant_pad_nd_20
        .type           triton_poi_fused_constant_pad_nd_20,@function
        .size           triton_poi_fused_constant_pad_nd_20,(.L_x_1 - triton_poi_fused_constant_pad_nd_20)
        .other          triton_poi_fused_constant_pad_nd_20,@"STO_CUDA_ENTRY STV_DEFAULT"
triton_poi_fused_constant_pad_nd_20:
.text.triton_poi_fused_constant_pad_nd_20:
[----:B------:R-:W-:Y:S01]  /*0000*/  LDC R1, c[0x0][0x28] ;  /* 0x00000a00ff017b82 */ /* 0x000fe20000000800 */
[----:B------:R-:W1:Y:S01]  /*0010*/  S2R R0, SR_TID.X ;  /* 0x0000000000007919 */ /* 0x000e620000002100 */
[----:B------:R-:W-:Y:S01]  /*0020*/  ULDC.64 UR4, c[0x0][0x210] ;  /* 0x0000840000047ab9 */ /* 0x000fe20000000a00 */
[----:B------:R-:W2:Y:S01]  /*0030*/  S2R R3, SR_CTAID.X ;  /* 0x0000000000037919 */ /* 0x000ea20000002500 */
[----:B-1----:R-:W-:-:S05]  /*0040*/  IMAD.SHL.U32 R0, R0, 0x4, RZ ;  /* 0x0000000400007824 */ /* 0x002fca00078e00ff */
[----:B------:R-:W-:-:S05]  /*0050*/  LOP3.LUT R0, R0, 0x1fc, RZ, 0xc0, !PT ;  /* 0x000001fc00007812 */ /* 0x000fca00078ec0ff */
[----:B--2---:R-:W-:-:S04]  /*0060*/  IMAD R0, R3, 0x200, R0 ;  /* 0x0000020003007824 */ /* 0x004fc800078e0200 */
[C---:B------:R-:W-:Y:S02]  /*0070*/  VIADD R2, R0.reuse, 0x1 ;  /* 0x0000000100027836 */ /* 0x040fe40000000000 */
[----:B------:R-:W-:-:S04]  /*0080*/  IMAD.HI R7, R0, 0x2aaaaaab, RZ ;  /* 0x2aaaaaab00077827 */ /* 0x000fc800078e02ff */
[----:B------:R-:W-:Y:S01]  /*0090*/  VIADD R4, R0, 0x2 ;  /* 0x0000000200047836 */ /* 0x000fe20000000000 */
[----:B------:R-:W-:Y:S01]  /*00a0*/  SHF.R.U32.HI R10, RZ, 0x1, R7 ;  /* 0x00000001ff0a7819 */ /* 0x000fe20000011607 */
[----:B------:R-:W-:-:S03]  /*00b0*/  IMAD.HI R5, R2, 0x55555556, RZ ;  /* 0x5555555602057827 */ /* 0x000fc600078e02ff */
[----:B------:R-:W-:Y:S01]  /*00c0*/  LEA.HI R7, R7, R10, RZ, 0x1 ;  /* 0x0000000a07077211 */ /* 0x000fe200078f08ff */
[C---:B------:R-:W-:Y:S01]  /*00d0*/  VIADD R3, R0.reuse, 0x3 ;  /* 0x0000000300037836 */ /* 0x040fe20000000000 */
[----:B------:R-:W-:Y:S01]  /*00e0*/  LEA.HI R11, R5, R5, RZ, 0x1 ;  /* 0x00000005050b7211 */ /* 0x000fe200078f08ff */
[----:B------:R-:W-:-:S03]  /*00f0*/  IMAD.HI R9, R0, 0x55555556, RZ ;  /* 0x5555555600097827 */ /* 0x000fc600078e02ff */
[----:B------:R-:W-:Y:S01]  /*0100*/  SHF.R.S32.HI R12, RZ, 0x1f, R11 ;  /* 0x0000001fff0c7819 */ /* 0x000fe2000001140b */
[----:B------:R-:W-:Y:S01]  /*0110*/  IMAD.HI R8, R4, 0x55555556, RZ ;  /* 0x5555555604087827 */ /* 0x000fe200078e02ff */
[----:B------:R-:W-:Y:S02]  /*0120*/  LEA.HI R5, R9, R9, RZ, 0x1 ;  /* 0x0000000909057211 */ /* 0x000fe400078f08ff */
[----:B------:R-:W-:Y:S01]  /*0130*/  LEA.HI R12, R12, R11, RZ, 0x2 ;  /* 0x0000000b0c0c7211 */ /* 0x000fe200078f10ff */
[----:B------:R-:W-:Y:S01]  /*0140*/  IMAD.HI R6, R3, 0x55555556, RZ ;  /* 0x5555555603067827 */ /* 0x000fe200078e02ff */
[----:B------:R-:W-:Y:S02]  /*0150*/  LEA.HI R9, R8, R8, RZ, 0x1 ;  /* 0x0000000808097211 */ /* 0x000fe400078f08ff */
[----:B------:R-:W-:Y:S01]  /*0160*/  LOP3.LUT R12, R12, 0xfffffffc, RZ, 0xc0, !PT ;  /* 0xfffffffc0c0c7812 */ /* 0x000fe200078ec0ff */
[----:B------:R-:W-:Y:S01]  /*0170*/  IMAD R14, R5, -0x3, R0 ;  /* 0xfffffffd050e7824 */ /* 0x000fe200078e0200 */
[----:B------:R-:W-:Y:S01]  /*0180*/  LEA.HI R10, R6, R6, RZ, 0x1 ;  /* 0x00000006060a7211 */ /* 0x000fe200078f08ff */
[----:B------:R-:W-:Y:S01]  /*0190*/  IMAD R4, R9, -0x3, R4 ;  /* 0xfffffffd09047824 */ /* 0x000fe200078e0204 */
[----:B------:R-:W-:Y:S01]  /*01a0*/  SHF.R.S32.HI R6, RZ, 0x1f, R5 ;  /* 0x0000001fff067819 */ /* 0x000fe20000011405 */
[C---:B------:R-:W-:Y:S01]  /*01b0*/  IMAD.IADD R12, R11.reuse, 0x1, -R12 ;  /* 0x000000010b0c7824 */ /* 0x040fe200078e0a0c */
[----:B------:R-:W-:Y:S01]  /*01c0*/  SHF.R.S32.HI R8, RZ, 0x1f, R9 ;  /* 0x0000001fff087819 */ /* 0x000fe20000011409 */
[----:B------:R-:W-:Y:S01]  /*01d0*/  IMAD R2, R11, -0x3, R2 ;  /* 0xfffffffd0b027824 */ /* 0x000fe200078e0202 */
[----:B------:R-:W-:Y:S01]  /*01e0*/  LEA.HI R6, R6, R5, RZ, 0x2 ;  /* 0x0000000506067211 */ /* 0x000fe200078f10ff */
[----:B------:R-:W-:Y:S01]  /*01f0*/  IMAD.SHL.U32 R7, R7, 0x4, RZ ;  /* 0x0000000407077824 */ /* 0x000fe200078e00ff */
[----:B------:R-:W-:Y:S01]  /*0200*/  LEA.HI R8, R8, R9, RZ, 0x2 ;  /* 0x0000000908087211 */ /* 0x000fe200078f10ff */
[----:B------:R-:W-:Y:S01]  /*0210*/  IMAD R3, R10, -0x3, R3 ;  /* 0xfffffffd0a037824 */ /* 0x000fe200078e0203 */
[----:B------:R-:W-:-:S02]  /*0220*/  SHF.R.S32.HI R13, RZ, 0x1f, R10 ;  /* 0x0000001fff0d7819 */ /* 0x000fc4000001140a */
[----:B------:R-:W-:Y:S02]  /*0230*/  LOP3.LUT R6, R6, 0xfffffffc, RZ, 0xc0, !PT ;  /* 0xfffffffc06067812 */ /* 0x000fe400078ec0ff */
[----:B------:R-:W-:Y:S02]  /*0240*/  LOP3.LUT R8, R8, 0xfffffffc, RZ, 0xc0, !PT ;  /* 0xfffffffc08087812 */ /* 0x000fe400078ec0ff */
[----:B------:R-:W-:Y:S01]  /*0250*/  LEA.HI R13, R13, R10, RZ, 0x2 ;  /* 0x0000000a0d0d7211 */ /* 0x000fe200078f10ff */
[----:B------:R-:W-:Y:S01]  /*0260*/  IMAD.IADD R6, R5, 0x1, -R6 ;  /* 0x0000000105067824 */ /* 0x000fe200078e0a06 */
[----:B------:R-:W-:Y:S01]  /*0270*/  SHF.R.S32.HI R15, RZ, 0x1f, R2 ;  /* 0x0000001fff0f7819 */ /* 0x000fe20000011402 */
[----:B------:R-:W-:Y:S01]  /*0280*/  IMAD.IADD R8, R9, 0x1, -R8 ;  /* 0x0000000109087824 */ /* 0x000fe200078e0a08 */
[----:B------:R-:W-:Y:S01]  /*0290*/  LOP3.LUT R13, R13, 0xfffffffc, RZ, 0xc0, !PT ;  /* 0xfffffffc0d0d7812 */ /* 0x000fe200078ec0ff */
[----:B------:R-:W-:Y:S01]  /*02a0*/  VIADD R9, R6, 0xffffffff ;  /* 0xffffffff06097836 */ /* 0x000fe20000000000 */
[----:B------:R-:W-:Y:S01]  /*02b0*/  SHF.R.S32.HI R17, RZ, 0x1f, R4 ;  /* 0x0000001fff117819 */ /* 0x000fe20000011404 */
[----:B------:R-:W-:-:S02]  /*02c0*/  IMAD.SHL.U32 R5, R12, 0x2, RZ ;  /* 0x000000020c057824 */ /* 0x000fc400078e00ff */
[----:B------:R-:W-:Y:S01]  /*02d0*/  IMAD.IADD R10, R10, 0x1, -R13 ;  /* 0x000000010a0a7824 */ /* 0x000fe200078e0a0d */
[----:B------:R-:W-:Y:S01]  /*02e0*/  ISETP.GE.U32.AND P0, PT, R9, 0x2, PT ;  /* 0x000000020900780c */ /* 0x000fe20003f06070 */
[C---:B------:R-:W-:Y:S01]  /*02f0*/  IMAD.SHL.U32 R13, R8.reuse, 0x2, RZ ;  /* 0x00000002080d7824 */ /* 0x040fe200078e00ff */
[----:B------:R-:W-:Y:S01]  /*0300*/  SHF.R.S32.HI R9, RZ, 0x1f, R7 ;  /* 0x0000001fff097819 */ /* 0x000fe20000011407 */
[----:B------:R-:W-:Y:S01]  /*0310*/  VIADD R11, R8, 0xffffffff ;  /* 0xffffffff080b7836 */ /* 0x000fe20000000000 */
[----:B------:R-:W-:Y:S01]  /*0320*/  SHF.R.S32.HI R16, RZ, 0x1f, R5 ;  /* 0x0000001fff107819 */ /* 0x000fe20000011405 */
[----:B------:R-:W-:Y:S01]  /*0330*/  VIADD R12, R12, 0xffffffff ;  /* 0xffffffff0c0c7836 */ /* 0x000fe20000000000 */
[-C--:B------:R-:W-:Y:S01]  /*0340*/  IADD3 R8, P2, P4, R5, R7.reuse, R2 ;  /* 0x0000000705087210 */ /* 0x080fe20007c5e002 */
[----:B------:R-:W-:Y:S01]  /*0350*/  IMAD.SHL.U32 R6, R6, 0x2, RZ ;  /* 0x0000000206067824 */ /* 0x000fe200078e00ff */
[----:B------:R-:W-:Y:S02]  /*0360*/  SHF.R.S32.HI R18, RZ, 0x1f, R13 ;  /* 0x0000001fff127819 */ /* 0x000fe4000001140d */
[----:B------:R-:W-:-:S02]  /*0370*/  IADD3 R5, P5, P6, R13, R7, R4 ;  /* 0x000000070d057210 */ /* 0x000fc40007ebe004 */
[-C--:B------:R-:W-:Y:S01]  /*0380*/  IADD3.X R13, R16, R9.reuse, R15, P2, P4 ;  /* 0x00000009100d7210 */ /* 0x080fe200017e840f */
[----:B------:R-:W-:Y:S01]  /*0390*/  IMAD.SHL.U32 R16, R10, 0x2, RZ ;  /* 0x000000020a107824 */ /* 0x000fe200078e00ff */
[----:B------:R-:W-:Y:S01]  /*03a0*/  ISETP.GE.U32.AND P1, PT, R12, 0x2, PT ;  /* 0x000000020c00780c */ /* 0x000fe20003f26070 */
[----:B------:R-:W-:Y:S01]  /*03b0*/  VIADD R10, R10, 0xffffffff ;  /* 0xffffffff0a0a7836 */ /* 0x000fe20000000000 */
[----:B------:R-:W-:Y:S02]  /*03c0*/  ISETP.GE.U32.AND P3, PT, R11, 0x2, PT ;  /* 0x000000020b00780c */ /* 0x000fe40003f66070 */
[----:B------:R-:W-:Y:S02]  /*03d0*/  IADD3.X R12, R18, R9, R17, P5, P6 ;  /* 0x00000009120c7210 */ /* 0x000fe40002fec411 */
[----:B------:R-:W-:Y:S02]  /*03e0*/  SHF.R.S32.HI R11, RZ, 0x1f, R14 ;  /* 0x0000001fff0b7819 */ /* 0x000fe4000001140e */
[----:B------:R-:W-:-:S02]  /*03f0*/  ISETP.GT.AND P0, PT, R14, RZ, !P0 ;  /* 0x000000ff0e00720c */ /* 0x000fc40004704270 */
[-C--:B------:R-:W-:Y:S02]  /*0400*/  IADD3 R17, P2, P6, R6, R7.reuse, R14 ;  /* 0x0000000706117210 */ /* 0x080fe40007e5e00e */
[----:B------:R-:W-:Y:S02]  /*0410*/  SHF.R.S32.HI R6, RZ, 0x1f, R6 ;  /* 0x0000001fff067819 */ /* 0x000fe40000011406 */
[--C-:B------:R-:W-:Y:S02]  /*0420*/  IADD3 R14, P4, P5, R16, R7, R3.reuse ;  /* 0x00000007100e7210 */ /* 0x100fe40007d9e003 */
[----:B------:R-:W-:Y:S02]  /*0430*/  SHF.R.S32.HI R15, RZ, 0x1f, R3 ;  /* 0x0000001fff0f7819 */ /* 0x000fe40000011403 */
[----:B------:R-:W-:Y:S02]  /*0440*/  SHF.R.S32.HI R16, RZ, 0x1f, R16 ;  /* 0x0000001fff107819 */ /* 0x000fe40000011410 */
[----:B------:R-:W-:-:S02]  /*0450*/  IADD3.X R18, R6, R9, R11, P2, P6 ;  /* 0x0000000906127210 */ /* 0x000fc400017ec40b */
[----:B------:R-:W-:Y:S02]  /*0460*/  ISETP.GE.U32.AND P2, PT, R10, 0x2, PT ;  /* 0x000000020a00780c */ /* 0x000fe40003f46070 */
[----:B------:R-:W-:Y:S02]  /*0470*/  IADD3.X R15, R16, R9, R15, P4, P5 ;  /* 0x00000009100f7210 */ /* 0x000fe400027ea40f */
[----:B------:R-:W-:Y:S02]  /*0480*/  LEA R10, P4, R17, UR4, 0x2 ;  /* 0x00000004110a7c11 */ /* 0x000fe4000f8810ff */
[----:B------:R-:W-:Y:S02]  /*0490*/  LEA R6, P5, R8, UR4, 0x2 ;  /* 0x0000000408067c11 */ /* 0x000fe4000f8a10ff */
[----:B------:R-:W-:Y:S02]  /*04a0*/  ISETP.GT.AND P1, PT, R2, RZ, !P1 ;  /* 0x000000ff0200720c */ /* 0x000fe40004f24270 */
[----:B------:R-:W-:-:S02]  /*04b0*/  ISETP.GT.AND P3, PT, R4, RZ, !P3 ;  /* 0x000000ff0400720c */ /* 0x000fc40005f64270 */
[----:B------:R-:W-:Y:S02]  /*04c0*/  ISETP.GT.AND P2, PT, R3, RZ, !P2 ;  /* 0x000000ff0300720c */ /* 0x000fe40005744270 */
[----:B------:R-:W-:Y:S02]  /*04d0*/  LEA.HI.X R11, R17, UR5, R18, 0x2, P4 ;  /* 0x00000005110b7c11 */ /* 0x000fe4000a0f1412 */
[----:B------:R-:W-:Y:S02]  /*04e0*/  LEA.HI.X R7, R8, UR5, R13, 0x2, P5 ;  /* 0x0000000508077c11 */ /* 0x000fe4000a8f140d */
[C---:B------:R-:W-:Y:S02]  /*04f0*/  LEA R2, P4, R5.reuse, UR4, 0x2 ;  /* 0x0000000405027c11 */ /* 0x040fe4000f8810ff */
[----:B------:R-:W-:Y:S02]  /*0500*/  LEA R8, P5, R14, UR4, 0x2 ;  /* 0x000000040e087c11 */ /* 0x000fe4000f8a10ff */
[----:B------:R-:W-:-:S02]  /*0510*/  LEA.HI.X R3, R5, UR5, R12, 0x2, P4 ;  /* 0x0000000505037c11 */ /* 0x000fc4000a0f140c */
[----:B------:R-:W-:Y:S02]  /*0520*/  CS2R R12, SRZ ;  /* 0x00000000000c7805 */ /* 0x000fe4000001ff00 */
[----:B------:R-:W-:Y:S02]  /*0530*/  LEA.HI.X R9, R14, UR5, R15, 0x2, P5 ;  /* 0x000000050e097c11 */ /* 0x000fe4000a8f140f */
[----:B------:R-:W-:Y:S01]  /*0540*/  CS2R R14, SRZ ;  /* 0x00000000000e7805 */ /* 0x000fe2000001ff00 */
[----:B------:R-:W-:Y:S01]  /*0550*/  ULDC.64 UR4, c[0x0][0x208] ;  /* 0x0000820000047ab9 */ /* 0x000fe20000000a00 */
[----:B------:R-:W1:Y:S01]  /*0560*/  LDC.64 R4, c[0x0][0x218] ;  /* 0x00008600ff047b82 */ /* 0x000e620000000a00 */
[----:B------:R-:W2:Y:S04]  /*0570*/  @P0 LDG.E R12, desc[UR4][R10.64+-0xc] ;  /* 0xfffff4040a0c0981 */ /* 0x000ea8000c1e1900 */
[----:B------:R-:W3:Y:S04]  /*0580*/  @P1 LDG.E R13, desc[UR4][R6.64+-0xc] ;  /* 0xfffff404060d1981 */ /* 0x000ee8000c1e1900 */
[----:B------:R-:W4:Y:S04]  /*0590*/  @P3 LDG.E R14, desc[UR4][R2.64+-0xc] ;  /* 0xfffff404020e3981 */ /* 0x000f28000c1e1900 */
[----:B------:R-:W5:Y:S01]  /*05a0*/  @P2 LDG.E R15, desc[UR4][R8.64+-0xc] ;  /* 0xfffff404080f2981 */ /* 0x000f62000c1e1900 */
[----:B-1----:R-:W-:Y:S01]  /*05b0*/  IMAD.WIDE R4, R0, 0x4, R4 ;  /* 0x0000000400047825 */ /* 0x002fe200078e0204 */
[----:B--2---:R-:W-:-:S02]  /*05c0*/  SEL R12, R12, RZ, P0 ;  /* 0x000000ff0c0c7207 */ /* 0x004fc40000000000 */
[----:B---3--:R-:W-:Y:S02]  /*05d0*/  SEL R13, R13, RZ, P1 ;  /* 0x000000ff0d0d7207 */ /* 0x008fe40000800000 */
[----:B----4-:R-:W-:Y:S02]  /*05e0*/  SEL R14, R14, RZ, P3 ;  /* 0x000000ff0e0e7207 */ /* 0x010fe40001800000 */
[----:B-----5:R-:W-:-:S05]  /*05f0*/  SEL R15, R15, RZ, P2 ;  /* 0x000000ff0f0f7207 */ /* 0x020fca0001000000 */
[----:B------:R-:W-:Y:S01]  /*0600*/  STG.E.128 desc[UR4][R4.64], R12 ;  /* 0x0000000c04007986 */ /* 0x000fe2000c101d04 */
[----:B------:R-:W-:Y:S05]  /*0610*/  EXIT ;  /* 0x000000000000794d */ /* 0x000fea0003800000 */
.L_x_0:
[----:B------:R-:W-:-:S00]  /*0620*/  BRA `(.L_x_0) ;  /* 0xfffffffc00fc7947 */ /* 0x000fc0000383ffff */
[----:B------:R-:W-:-:S00]  /*0630*/  NOP ;  /* 0x0000000000007918 */ /* 0x000fc00000000000 */
        /* <DEDUP_REMOVED lines=12> */
.L_x_1:


//--------------------- .nv.constant0.triton_poi_fused_constant_pad_nd_20 --------------------------
	.section	.nv.constant0.triton_poi_fused_constant_pad_nd_20,"a",@progbits
	.sectionflags	@""
	.align	4
.nv.constant0.triton_poi_fused_constant_pad_nd_20:
	.zero		548
